//
// Generated by NVIDIA NVVM Compiler
//
// Compiler Build ID: CL-36424714
// Cuda compilation tools, release 13.0, V13.0.88
// Based on NVVM 20.0.0
//

.version 9.0
.target sm_100
.address_size 64

	// .globl	lbm

.visible .entry lbm(
	.param .u64 .ptr .align 1 lbm_param_0,
	.param .u64 .ptr .align 1 lbm_param_1,
	.param .u32 lbm_param_2,
	.param .u32 lbm_param_3,
	.param .f32 lbm_param_4
)
{
	.reg .pred 	%p<26>;
	.reg .b32 	%r<53>;
	.reg .b32 	%f<151>;
	.reg .b64 	%rd<48>;

	ld.param.u64 	%rd5, [lbm_param_0];
	ld.param.u64 	%rd4, [lbm_param_1];
	ld.param.u32 	%r10, [lbm_param_2];
	ld.param.u32 	%r12, [lbm_param_3];
	ld.param.f32 	%f35, [lbm_param_4];
	cvta.to.global.u64 	%rd1, %rd5;
	mov.u32 	%r13, %ctaid.x;
	mov.u32 	%r14, %ntid.x;
	mov.u32 	%r15, %tid.x;
	mad.lo.s32 	%r1, %r13, %r14, %r15;
	mov.u32 	%r16, %ctaid.y;
	mov.u32 	%r17, %ntid.y;
	mov.u32 	%r18, %tid.y;
	mad.lo.s32 	%r19, %r16, %r17, %r18;
	setp.ge.s32 	%p3, %r1, %r10;
	setp.ge.s32 	%p4, %r19, %r12;
	or.pred  	%p5, %p3, %p4;
	@%p5 bra 	$L__BB0_31;
	mul.lo.s32 	%r3, %r10, %r19;
	add.s32 	%r4, %r3, %r1;
	mul.lo.s32 	%r5, %r12, %r10;
	setp.gt.s32 	%p6, %r1, -1;
	@%p6 bra 	$L__BB0_3;
	mul.wide.s32 	%rd8, %r4, 4;
	add.s64 	%rd9, %rd1, %rd8;
	ld.global.f32 	%f140, [%rd9];
	bra.uni 	$L__BB0_4;
$L__BB0_3:
	mul.wide.s32 	%rd6, %r4, 4;
	add.s64 	%rd7, %rd1, %rd6;
	ld.global.f32 	%f140, [%rd7];
$L__BB0_4:
	setp.lt.s32 	%p7, %r1, 1;
	setp.gt.s32 	%p8, %r1, %r10;
	or.pred  	%p1, %p7, %p8;
	mad.lo.s32 	%r20, %r5, 3, %r4;
	mul.wide.s32 	%rd10, %r20, 4;
	add.s64 	%rd2, %rd1, %rd10;
	add.s32 	%r6, %r1, -1;
	add.s32 	%r21, %r6, %r5;
	add.s32 	%r22, %r21, %r3;
	mul.wide.s32 	%rd11, %r22, 4;
	add.s64 	%rd3, %rd1, %rd11;
	@%p1 bra 	$L__BB0_6;
	ld.global.f32 	%f141, [%rd3];
	bra.uni 	$L__BB0_7;
$L__BB0_6:
	ld.global.f32 	%f141, [%rd2];
$L__BB0_7:
	setp.lt.s32 	%p9, %r1, 0;
	add.s32 	%r7, %r19, -1;
	setp.ge.u32 	%p10, %r7, %r12;
	or.pred  	%p11, %p9, %p10;
	@%p11 bra 	$L__BB0_9;
	shl.b32 	%r23, %r5, 1;
	sub.s32 	%r24, %r3, %r10;
	add.s32 	%r25, %r1, %r23;
	add.s32 	%r26, %r25, %r24;
	mul.wide.s32 	%rd12, %r26, 4;
	add.s64 	%rd13, %rd1, %rd12;
	ld.global.f32 	%f142, [%rd13];
	bra.uni 	$L__BB0_10;
$L__BB0_9:
	shl.b32 	%r27, %r5, 2;
	add.s32 	%r28, %r27, %r4;
	mul.wide.s32 	%rd14, %r28, 4;
	add.s64 	%rd15, %rd1, %rd14;
	ld.global.f32 	%f142, [%rd15];
$L__BB0_10:
	add.s32 	%r8, %r1, 1;
	setp.lt.s32 	%p12, %r1, -1;
	setp.ge.s32 	%p13, %r8, %r10;
	or.pred  	%p2, %p12, %p13;
	@%p2 bra 	$L__BB0_12;
	ld.global.f32 	%f143, [%rd2+4];
	bra.uni 	$L__BB0_13;
$L__BB0_12:
	ld.global.f32 	%f143, [%rd3+4];
$L__BB0_13:
	setp.lt.s32 	%p14, %r1, 0;
	add.s32 	%r9, %r19, 1;
	setp.ge.u32 	%p15, %r9, %r12;
	or.pred  	%p16, %p14, %p15;
	@%p16 bra 	$L__BB0_15;
	shl.b32 	%r29, %r5, 2;
	add.s32 	%r30, %r3, %r10;
	add.s32 	%r31, %r1, %r29;
	add.s32 	%r32, %r31, %r30;
	mul.wide.s32 	%rd16, %r32, 4;
	add.s64 	%rd17, %rd1, %rd16;
	ld.global.f32 	%f144, [%rd17];
	bra.uni 	$L__BB0_16;
$L__BB0_15:
	shl.b32 	%r33, %r5, 1;
	add.s32 	%r34, %r33, %r4;
	mul.wide.s32 	%rd18, %r34, 4;
	add.s64 	%rd19, %rd1, %rd18;
	ld.global.f32 	%f144, [%rd19];
$L__BB0_16:
	setp.ge.u32 	%p17, %r7, %r12;
	or.pred  	%p18, %p1, %p17;
	@%p18 bra 	$L__BB0_18;
	sub.s32 	%r35, %r3, %r10;
	mad.lo.s32 	%r36, %r5, 5, %r6;
	add.s32 	%r37, %r36, %r35;
	mul.wide.s32 	%rd20, %r37, 4;
	add.s64 	%rd21, %rd1, %rd20;
	ld.global.f32 	%f145, [%rd21];
	bra.uni 	$L__BB0_19;
$L__BB0_18:
	mad.lo.s32 	%r38, %r5, 7, %r4;
	mul.wide.s32 	%rd22, %r38, 4;
	add.s64 	%rd23, %rd1, %rd22;
	ld.global.f32 	%f145, [%rd23];
$L__BB0_19:
	setp.ge.u32 	%p19, %r7, %r12;
	or.pred  	%p20, %p2, %p19;
	@%p20 bra 	$L__BB0_21;
	sub.s32 	%r39, %r3, %r10;
	mad.lo.s32 	%r40, %r5, 6, %r8;
	add.s32 	%r41, %r40, %r39;
	mul.wide.s32 	%rd24, %r41, 4;
	add.s64 	%rd25, %rd1, %rd24;
	ld.global.f32 	%f146, [%rd25];
	bra.uni 	$L__BB0_22;
$L__BB0_21:
	shl.b32 	%r42, %r5, 3;
	add.s32 	%r43, %r42, %r4;
	mul.wide.s32 	%rd26, %r43, 4;
	add.s64 	%rd27, %rd1, %rd26;
	ld.global.f32 	%f146, [%rd27];
$L__BB0_22:
	setp.ge.u32 	%p21, %r9, %r12;
	or.pred  	%p22, %p2, %p21;
	@%p22 bra 	$L__BB0_24;
	add.s32 	%r44, %r3, %r10;
	mad.lo.s32 	%r45, %r5, 7, %r8;
	add.s32 	%r46, %r45, %r44;
	mul.wide.s32 	%rd28, %r46, 4;
	add.s64 	%rd29, %rd1, %rd28;
	ld.global.f32 	%f147, [%rd29];
	bra.uni 	$L__BB0_25;
$L__BB0_24:
	mad.lo.s32 	%r47, %r5, 5, %r4;
	mul.wide.s32 	%rd30, %r47, 4;
	add.s64 	%rd31, %rd1, %rd30;
	ld.global.f32 	%f147, [%rd31];
$L__BB0_25:
	setp.ge.u32 	%p23, %r9, %r12;
	or.pred  	%p24, %p1, %p23;
	@%p24 bra 	$L__BB0_27;
	shl.b32 	%r48, %r5, 3;
	add.s32 	%r49, %r3, %r10;
	add.s32 	%r50, %r6, %r48;
	add.s32 	%r51, %r50, %r49;
	mul.wide.s32 	%rd32, %r51, 4;
	add.s64 	%rd33, %rd1, %rd32;
	ld.global.f32 	%f148, [%rd33];
	bra.uni 	$L__BB0_28;
$L__BB0_27:
	mad.lo.s32 	%r52, %r5, 6, %r4;
	mul.wide.s32 	%rd34, %r52, 4;
	add.s64 	%rd35, %rd1, %rd34;
	ld.global.f32 	%f148, [%rd35];
$L__BB0_28:
	add.f32 	%f36, %f140, 0f00000000;
	fma.rn.f32 	%f37, %f140, 0f00000000, 0f00000000;
	add.f32 	%f38, %f36, %f141;
	add.f32 	%f39, %f37, %f141;
	fma.rn.f32 	%f40, %f141, 0f00000000, %f37;
	add.f32 	%f41, %f38, %f142;
	fma.rn.f32 	%f42, %f142, 0f00000000, %f39;
	add.f32 	%f43, %f40, %f142;
	add.f32 	%f44, %f41, %f143;
	sub.f32 	%f45, %f42, %f143;
	fma.rn.f32 	%f46, %f143, 0f00000000, %f43;
	add.f32 	%f47, %f44, %f144;
	fma.rn.f32 	%f48, %f144, 0f00000000, %f45;
	sub.f32 	%f49, %f46, %f144;
	add.f32 	%f50, %f47, %f145;
	add.f32 	%f51, %f48, %f145;
	add.f32 	%f52, %f49, %f145;
	add.f32 	%f53, %f50, %f146;
	sub.f32 	%f54, %f51, %f146;
	add.f32 	%f55, %f52, %f146;
	add.f32 	%f56, %f53, %f147;
	sub.f32 	%f57, %f54, %f147;
	sub.f32 	%f58, %f55, %f147;
	add.f32 	%f28, %f56, %f148;
	add.f32 	%f149, %f57, %f148;
	sub.f32 	%f150, %f58, %f148;
	setp.leu.f32 	%p25, %f28, 0f00000000;
	@%p25 bra 	$L__BB0_30;
	div.rn.f32 	%f149, %f149, %f28;
	div.rn.f32 	%f150, %f150, %f28;
$L__BB0_30:
	mul.f32 	%f59, %f150, %f150;
	fma.rn.f32 	%f60, %f149, %f149, %f59;
	mul.f32 	%f61, %f60, 0f3FC00000;
	mul.f32 	%f62, %f149, 0f00000000;
	mul.f32 	%f63, %f150, 0f00000000;
	add.f32 	%f64, %f62, %f63;
	mul.f32 	%f65, %f28, 0f3EE38E39;
	fma.rn.f32 	%f66, %f64, 0f40400000, 0f3F800000;
	mul.f32 	%f67, %f64, 0f40900000;
	fma.rn.f32 	%f68, %f64, %f67, %f66;
	sub.f32 	%f69, %f68, %f61;
	mul.f32 	%f70, %f65, %f69;
	sub.f32 	%f71, %f70, %f140;
	fma.rn.f32 	%f72, %f35, %f71, %f140;
	cvta.to.global.u64 	%rd36, %rd4;
	mul.wide.s32 	%rd37, %r4, 4;
	add.s64 	%rd38, %rd36, %rd37;
	st.global.f32 	[%rd38], %f72;
	add.f32 	%f73, %f149, %f63;
	mul.f32 	%f74, %f28, 0f3DE38E39;
	fma.rn.f32 	%f75, %f73, 0f40400000, 0f3F800000;
	mul.f32 	%f76, %f73, 0f40900000;
	fma.rn.f32 	%f77, %f73, %f76, %f75;
	sub.f32 	%f78, %f77, %f61;
	mul.f32 	%f79, %f74, %f78;
	sub.f32 	%f80, %f79, %f141;
	fma.rn.f32 	%f81, %f35, %f80, %f141;
	mul.wide.s32 	%rd39, %r5, 4;
	add.s64 	%rd40, %rd38, %rd39;
	st.global.f32 	[%rd40], %f81;
	add.f32 	%f82, %f62, %f150;
	fma.rn.f32 	%f83, %f82, 0f40400000, 0f3F800000;
	mul.f32 	%f84, %f82, 0f40900000;
	fma.rn.f32 	%f85, %f82, %f84, %f83;
	sub.f32 	%f86, %f85, %f61;
	mul.f32 	%f87, %f74, %f86;
	sub.f32 	%f88, %f87, %f142;
	fma.rn.f32 	%f89, %f35, %f88, %f142;
	add.s64 	%rd41, %rd40, %rd39;
	st.global.f32 	[%rd41], %f89;
	sub.f32 	%f90, %f63, %f149;
	fma.rn.f32 	%f91, %f90, 0f40400000, 0f3F800000;
	mul.f32 	%f92, %f90, 0f40900000;
	fma.rn.f32 	%f93, %f90, %f92, %f91;
	sub.f32 	%f94, %f93, %f61;
	mul.f32 	%f95, %f74, %f94;
	sub.f32 	%f96, %f95, %f143;
	fma.rn.f32 	%f97, %f35, %f96, %f143;
	add.s64 	%rd42, %rd41, %rd39;
	st.global.f32 	[%rd42], %f97;
	sub.f32 	%f98, %f62, %f150;
	fma.rn.f32 	%f99, %f98, 0f40400000, 0f3F800000;
	mul.f32 	%f100, %f98, 0f40900000;
	fma.rn.f32 	%f101, %f98, %f100, %f99;
	sub.f32 	%f102, %f101, %f61;
	mul.f32 	%f103, %f74, %f102;
	sub.f32 	%f104, %f103, %f144;
	fma.rn.f32 	%f105, %f35, %f104, %f144;
	add.s64 	%rd43, %rd42, %rd39;
	st.global.f32 	[%rd43], %f105;
	add.f32 	%f106, %f149, %f150;
	mul.f32 	%f107, %f28, 0f3CE38E39;
	fma.rn.f32 	%f108, %f106, 0f40400000, 0f3F800000;
	mul.f32 	%f109, %f106, 0f40900000;
	fma.rn.f32 	%f110, %f106, %f109, %f108;
	sub.f32 	%f111, %f110, %f61;
	mul.f32 	%f112, %f107, %f111;
	sub.f32 	%f113, %f112, %f145;
	fma.rn.f32 	%f114, %f35, %f113, %f145;
	add.s64 	%rd44, %rd43, %rd39;
	st.global.f32 	[%rd44], %f114;
	sub.f32 	%f115, %f150, %f149;
	fma.rn.f32 	%f116, %f115, 0f40400000, 0f3F800000;
	mul.f32 	%f117, %f115, 0f40900000;
	fma.rn.f32 	%f118, %f115, %f117, %f116;
	sub.f32 	%f119, %f118, %f61;
	mul.f32 	%f120, %f107, %f119;
	sub.f32 	%f121, %f120, %f146;
	fma.rn.f32 	%f122, %f35, %f121, %f146;
	add.s64 	%rd45, %rd44, %rd39;
	st.global.f32 	[%rd45], %f122;
	neg.f32 	%f123, %f150;
	sub.f32 	%f124, %f123, %f149;
	fma.rn.f32 	%f125, %f124, 0f40400000, 0f3F800000;
	mul.f32 	%f126, %f124, 0f40900000;
	fma.rn.f32 	%f127, %f124, %f126, %f125;
	sub.f32 	%f128, %f127, %f61;
	mul.f32 	%f129, %f107, %f128;
	sub.f32 	%f130, %f129, %f147;
	fma.rn.f32 	%f131, %f35, %f130, %f147;
	add.s64 	%rd46, %rd45, %rd39;
	st.global.f32 	[%rd46], %f131;
	sub.f32 	%f132, %f149, %f150;
	fma.rn.f32 	%f133, %f132, 0f40400000, 0f3F800000;
	mul.f32 	%f134, %f132, 0f40900000;
	fma.rn.f32 	%f135, %f132, %f134, %f133;
	sub.f32 	%f136, %f135, %f61;
	mul.f32 	%f137, %f107, %f136;
	sub.f32 	%f138, %f137, %f148;
	fma.rn.f32 	%f139, %f35, %f138, %f148;
	add.s64 	%rd47, %rd46, %rd39;
	st.global.f32 	[%rd47], %f139;
$L__BB0_31:
	ret;

}


// ===== COMPILED SASS (sm_100) =====

	.target	sm_100

	.elftype	@"ET_EXEC"


//--------------------- .note.nv.tkinfo           --------------------------
	.section	.note.nv.tkinfo,"",@"SHT_NOTE"
	.sectionflags	@"SHF_NOTE_NV_TKINFO"
	.tkinfo
        /*0018*/ 	.word	0x00000002
        /*0030*/ 	.string	""
        /*0030*/ 	.string	"ptxas"
        /*0030*/ 	.string	"Cuda compilation tools, release 13.0, V13.0.88"
        /*0030*/ 	.string	"Build cuda_13.0.r13.0/compiler.36424714_0"
        /*0030*/ 	.string	"-arch sm_100 -m 64 "



//--------------------- .note.nv.cuinfo           --------------------------
	.section	.note.nv.cuinfo,"",@"SHT_NOTE"
	.sectionflags	@"SHF_NOTE_NV_CUINFO"
        /*0018*/ 	.short	0x0002
        /*001a*/ 	.short	0x0064
        /*001c*/ 	.short	0x0082
	.zero		2


//--------------------- .nv.info                  --------------------------
	.section	.nv.info,"",@"SHT_CUDA_INFO"
	.align	4


	//----- nvinfo : EIATTR_REGCOUNT
	.align		4
        /*0000*/ 	.byte	0x04, 0x2f
        /*0002*/ 	.short	(.L_1 - .L_0)
	.align		4
.L_0:
        /*0004*/ 	.word	index@(lbm)
        /*0008*/ 	.word	0x00000020


	//----- nvinfo : EIATTR_FRAME_SIZE
	.align		4
.L_1:
        /*000c*/ 	.byte	0x04, 0x11
        /*000e*/ 	.short	(.L_3 - .L_2)
	.align		4
.L_2:
        /*0010*/ 	.word	index@($__internal_0_$__cuda_sm3x_div_rn_noftz_f32_slowpath)
        /*0014*/ 	.word	0x00000000


	//----- nvinfo : EIATTR_FRAME_SIZE
	.align		4
.L_3:
        /*0018*/ 	.byte	0x04, 0x11
        /*001a*/ 	.short	(.L_5 - .L_4)
	.align		4
.L_4:
        /*001c*/ 	.word	index@(lbm)
        /*0020*/ 	.word	0x00000000


	//----- nvinfo : EIATTR_MIN_STACK_SIZE
	.align		4
.L_5:
        /*0024*/ 	.byte	0x04, 0x12
        /*0026*/ 	.short	(.L_7 - .L_6)
	.align		4
.L_6:
        /*0028*/ 	.word	index@(lbm)
        /*002c*/ 	.word	0x00000000
.L_7:


//--------------------- .nv.compat                --------------------------
	.section	.nv.compat,"",@"SHT_CUDA_COMPAT_INFO"
	.align	4
        /*0000*/ 	.byte	0x02, 0x09, 0x00, 0x00, 0x02, 0x02, 0x01, 0x00, 0x02, 0x05, 0x05, 0x00, 0x03, 0x07, 0x01, 0x01
        /*0010*/ 	.byte	0x02, 0x03, 0x00, 0x00, 0x02, 0x06, 0x01, 0x00, 0x04, 0x0b, 0x08, 0x00, 0x01, 0x00, 0x00, 0x00
        /*0020*/ 	.byte	0x00, 0x00, 0x00, 0x00


//--------------------- .nv.info.lbm              --------------------------
	.section	.nv.info.lbm,"",@"SHT_CUDA_INFO"
	.sectionflags	@""
	.align	4


	//----- nvinfo : EIATTR_CUDA_API_VERSION
	.align		4
        /*0000*/ 	.byte	0x04, 0x37
        /*0002*/ 	.short	(.L_9 - .L_8)
.L_8:
        /*0004*/ 	.word	0x00000082


	//----- nvinfo : EIATTR_KPARAM_INFO
	.align		4
.L_9:
        /*0008*/ 	.byte	0x04, 0x17
        /*000a*/ 	.short	(.L_11 - .L_10)
.L_10:
        /*000c*/ 	.word	0x00000000
        /*0010*/ 	.short	0x0004
        /*0012*/ 	.short	0x0018
        /*0014*/ 	.byte	0x00, 0xf0, 0x11, 0x00


	//----- nvinfo : EIATTR_KPARAM_INFO
	.align		4
.L_11:
        /*0018*/ 	.byte	0x04, 0x17
        /*001a*/ 	.short	(.L_13 - .L_12)
.L_12:
        /*001c*/ 	.word	0x00000000
        /*0020*/ 	.short	0x0003
        /*0022*/ 	.short	0x0014
        /*0024*/ 	.byte	0x00, 0xf0, 0x11, 0x00


	//----- nvinfo : EIATTR_KPARAM_INFO
	.align		4
.L_13:
        /*0028*/ 	.byte	0x04, 0x17
        /*002a*/ 	.short	(.L_15 - .L_14)
.L_14:
        /*002c*/ 	.word	0x00000000
        /*0030*/ 	.short	0x0002
        /*0032*/ 	.short	0x0010
        /*0034*/ 	.byte	0x00, 0xf0, 0x11, 0x00


	//----- nvinfo : EIATTR_KPARAM_INFO
	.align		4
.L_15:
        /*0038*/ 	.byte	0x04, 0x17
        /*003a*/ 	.short	(.L_17 - .L_16)
.L_16:
        /*003c*/ 	.word	0x00000000
        /*0040*/ 	.short	0x0001
        /*0042*/ 	.short	0x0008
        /*0044*/ 	.byte	0x00, 0xf5, 0x21, 0x00


	//----- nvinfo : EIATTR_KPARAM_INFO
	.align		4
.L_17:
        /*0048*/ 	.byte	0x04, 0x17
        /*004a*/ 	.short	(.L_19 - .L_18)
.L_18:
        /*004c*/ 	.word	0x00000000
        /*0050*/ 	.short	0x0000
        /*0052*/ 	.short	0x0000
        /*0054*/ 	.byte	0x00, 0xf5, 0x21, 0x00


	//----- nvinfo : EIATTR_SPARSE_MMA_MASK
	.align		4
.L_19:
        /*0058*/ 	.byte	0x03, 0x50
        /*005a*/ 	.short	0x0000


	//----- nvinfo : EIATTR_MAXREG_COUNT
	.align		4
        /*005c*/ 	.byte	0x03, 0x1b
        /*005e*/ 	.short	0x00ff


	//----- nvinfo : EIATTR_MERCURY_ISA_VERSION
	.align		4
        /*0060*/ 	.byte	0x03, 0x5f
        /*0062*/ 	.short	0x0101


	//----- nvinfo : EIATTR_VRC_CTA_INIT_COUNT
	.align		4
        /*0064*/ 	.byte	0x02, 0x4a
	.zero		1
	.zero		1


	//----- nvinfo : EIATTR_EXIT_INSTR_OFFSETS
	.align		4
        /*0068*/ 	.byte	0x04, 0x1c
        /*006a*/ 	.short	(.L_21 - .L_20)


	//   ....[0]....
.L_20:
        /*006c*/ 	.word	0x000000c0


	//   ....[1]....
        /*0070*/ 	.word	0x00000fa0


	//----- nvinfo : EIATTR_CRS_STACK_SIZE
	.align		4
.L_21:
        /*0074*/ 	.byte	0x04, 0x1e
        /*0076*/ 	.short	(.L_23 - .L_22)
.L_22:
        /*0078*/ 	.word	0x00000000


	//----- nvinfo : EIATTR_CBANK_PARAM_SIZE
	.align		4
.L_23:
        /*007c*/ 	.byte	0x03, 0x19
        /*007e*/ 	.short	0x001c


	//----- nvinfo : EIATTR_PARAM_CBANK
	.align		4
        /*0080*/ 	.byte	0x04, 0x0a
        /*0082*/ 	.short	(.L_25 - .L_24)
	.align		4
.L_24:
        /*0084*/ 	.word	index@(.nv.constant0.lbm)
        /*0088*/ 	.short	0x0380
        /*008a*/ 	.short	0x001c


	//----- nvinfo : EIATTR_SW_WAR
	.align		4
.L_25:
        /*008c*/ 	.byte	0x04, 0x36
        /*008e*/ 	.short	(.L_27 - .L_26)
.L_26:
        /*0090*/ 	.word	0x00000008
.L_27:


//--------------------- .nv.callgraph             --------------------------
	.section	.nv.callgraph,"",@"SHT_CUDA_CALLGRAPH"
	.align	4
	.sectionentsize	8
	.align		4
        /*0000*/ 	.word	0x00000000
	.align		4
        /*0004*/ 	.word	0xffffffff
	.align		4
        /*0008*/ 	.word	0x00000000
	.align		4
        /*000c*/ 	.word	0xfffffffe
	.align		4
        /*0010*/ 	.word	0x00000000
	.align		4
        /*0014*/ 	.word	0xfffffffd
	.align		4
        /*0018*/ 	.word	0x00000000
	.align		4
        /*001c*/ 	.word	0xfffffffc


//--------------------- .text.lbm                 --------------------------
	.section	.text.lbm,"ax",@progbits
	.align	128
        .global         lbm
        .type           lbm,@function
        .size           lbm,(.L_x_18 - lbm)
        .other          lbm,@"STO_CUDA_ENTRY STV_DEFAULT"
lbm:
.text.lbm:
[----:B------:R-:W-:Y:S01]  /*0000*/  LDC R1, c[0x0][0x37c] ;  /* 0x0000df00ff017b82 */ /* 0x000fe20000000800 */
[----:B------:R-:W0:Y:S07]  /*0010*/  S2R R0, SR_TID.Y ;  /* 0x0000000000007919 */ /* 0x000e2e0000002200 */
[----:B------:R-:W1:Y:S01]  /*0020*/  LDC R10, c[0x0][0x360] ;  /* 0x0000d800ff0a7b82 */ /* 0x000e620000000800 */
[----:B------:R-:W1:Y:S07]  /*0030*/  S2R R3, SR_TID.X ;  /* 0x0000000000037919 */ /* 0x000e6e0000002100 */
[----:B------:R-:W0:Y:S08]  /*0040*/  S2UR UR5, SR_CTAID.Y ;  /* 0x00000000000579c3 */ /* 0x000e300000002600 */
[----:B------:R-:W0:Y:S08]  /*0050*/  LDC R5, c[0x0][0x364] ;  /* 0x0000d900ff057b82 */ /* 0x000e300000000800 */
[----:B------:R-:W1:Y:S08]  /*0060*/  S2UR UR4, SR_CTAID.X ;  /* 0x00000000000479c3 */ /* 0x000e700000002500 */
[----:B------:R-:W2:Y:S01]  /*0070*/  LDC.64 R6, c[0x0][0x390] ;  /* 0x0000e400ff067b82 */ /* 0x000ea20000000a00 */
[----:B0-----:R-:W-:-:S02]  /*0080*/  IMAD R5, R5, UR5, R0 ;  /* 0x0000000505057c24 */ /* 0x001fc4000f8e0200 */
[----:B-1----:R-:W-:-:S03]  /*0090*/  IMAD R10, R10, UR4, R3 ;  /* 0x000000040a0a7c24 */ /* 0x002fc6000f8e0203 */
[----:B--2---:R-:W-:-:S04]  /*00a0*/  ISETP.GE.AND P0, PT, R5, R7, PT ;  /* 0x000000070500720c */ /* 0x004fc80003f06270 */
[----:B------:R-:W-:-:S13]  /*00b0*/  ISETP.GE.OR P0, PT, R10, R6, P0 ;  /* 0x000000060a00720c */ /* 0x000fda0000706670 */
[----:B------:R-:W-:Y:S05]  /*00c0*/  @P0 EXIT ;  /* 0x000000000000094d */ /* 0x000fea0003800000 */
[----:B------:R-:W-:Y:S01]  /*00d0*/  IADD3 R18, PT, PT, R5, -0x1, RZ ;  /* 0xffffffff05127810 */ /* 0x000fe20007ffe0ff */
[----:B------:R-:W0:Y:S01]  /*00e0*/  LDCU.64 UR6, c[0x0][0x380] ;  /* 0x00007000ff0677ac */ /* 0x000e220008000a00 */
[----:B------:R-:W-:Y:S01]  /*00f0*/  ISETP.GT.AND P4, PT, R10, -0x1, PT ;  /* 0xffffffff0a00780c */ /* 0x000fe20003f84270 */
[-C--:B------:R-:W-:Y:S01]  /*0100*/  IMAD R13, R7, R6.reuse, RZ ;  /* 0x00000006070d7224 */ /* 0x080fe200078e02ff */
[----:B------:R-:W-:Y:S01]  /*0110*/  ISETP.GE.U32.AND P0, PT, R18, R7, PT ;  /* 0x000000071200720c */ /* 0x000fe20003f06070 */
[----:B------:R-:W1:Y:S01]  /*0120*/  LDCU.64 UR4, c[0x0][0x358] ;  /* 0x00006b00ff0477ac */ /* 0x000e620008000a00 */
[----:B------:R-:W-:Y:S02]  /*0130*/  IMAD R16, R5, R6, R10 ;  /* 0x0000000605107224 */ /* 0x000fe400078e020a */
[----:B------:R-:W-:-:S07]  /*0140*/  ISETP.LT.OR P0, PT, R10, RZ, P0 ;  /* 0x000000ff0a00720c */ /* 0x000fce0000701670 */
[----:B0-----:R-:W-:Y:S02]  /*0150*/  @!P4 MOV R2, UR6 ;  /* 0x000000060002cc02 */ /* 0x001fe40008000f00 */
[----:B------:R-:W-:-:S04]  /*0160*/  @!P4 MOV R3, UR7 ;  /* 0x000000070003cc02 */ /* 0x000fc80008000f00 */
[----:B------:R-:W-:Y:S01]  /*0170*/  @!P0 IMAD R0, R5, R6, -R6 ;  /* 0x0000000605008224 */ /* 0x000fe200078e0a06 */
[----:B------:R-:W-:Y:S01]  /*0180*/  @!P0 LEA R11, R13, R10, 0x1 ;  /* 0x0000000a0d0b8211 */ /* 0x000fe200078e08ff */
[----:B------:R-:W-:Y:S01]  /*0190*/  @!P4 IMAD.WIDE R8, R16, 0x4, R2 ;  /* 0x000000041008c825 */ /* 0x000fe200078e0202 */
[----:B------:R-:W-:Y:S02]  /*01a0*/  @P4 MOV R2, UR6 ;  /* 0x0000000600024c02 */ /* 0x000fe40008000f00 */
[----:B------:R-:W-:Y:S02]  /*01b0*/  @P4 MOV R3, UR7 ;  /* 0x0000000700034c02 */ /* 0x000fe40008000f00 */
[----:B------:R-:W-:Y:S01]  /*01c0*/  @!P0 IADD3 R11, PT, PT, R0, R11, RZ ;  /* 0x0000000b000b8210 */ /* 0x000fe20007ffe0ff */
[----:B-1----:R-:W2:Y:S04]  /*01d0*/  @!P4 LDG.E R4, desc[UR4][R8.64] ;  /* 0x000000040804c981 */ /* 0x002ea8000c1e1900 */
[----:B------:R-:W-:-:S05]  /*01e0*/  @!P0 IMAD.WIDE R14, R11, 0x4, R2 ;  /* 0x000000040b0e8825 */ /* 0x000fca00078e0202 */
[----:B------:R-:W3:Y:S01]  /*01f0*/  @!P0 LDG.E R25, desc[UR4][R14.64] ;  /* 0x000000040e198981 */ /* 0x000ee2000c1e1900 */
[C---:B------:R-:W-:Y:S02]  /*0200*/  ISETP.GT.AND P1, PT, R10.reuse, R6, PT ;  /* 0x000000060a00720c */ /* 0x040fe40003f24270 */
[----:B------:R-:W-:Y:S02]  /*0210*/  IADD3 R20, PT, PT, R5, 0x1, RZ ;  /* 0x0000000105147810 */ /* 0x000fe40007ffe0ff */
[----:B------:R-:W-:Y:S02]  /*0220*/  ISETP.LT.OR P1, PT, R10, 0x1, P1 ;  /* 0x000000010a00780c */ /* 0x000fe40000f21670 */
[----:B------:R-:W-:Y:S02]  /*0230*/  ISETP.GE.U32.AND P3, PT, R20, R7, PT ;  /* 0x000000071400720c */ /* 0x000fe40003f66070 */
[----:B------:R-:W-:Y:S02]  /*0240*/  IADD3 R12, PT, PT, R10, 0x1, RZ ;  /* 0x000000010a0c7810 */ /* 0x000fe40007ffe0ff */
[----:B------:R-:W-:-:S02]  /*0250*/  @P0 LEA R11, R13, R16, 0x2 ;  /* 0x000000100d0b0211 */ /* 0x000fc400078e10ff */
[----:B------:R-:W-:Y:S02]  /*0260*/  ISETP.GE.U32.OR P5, PT, R18, R7, P1 ;  /* 0x000000071200720c */ /* 0x000fe40000fa6470 */
[C---:B------:R-:W-:Y:S02]  /*0270*/  IADD3 R0, PT, PT, R10.reuse, -0x1, RZ ;  /* 0xffffffff0a007810 */ /* 0x040fe40007ffe0ff */
[----:B------:R-:W-:Y:S01]  /*0280*/  ISETP.LT.OR P3, PT, R10, RZ, P3 ;  /* 0x000000ff0a00720c */ /* 0x000fe20001f61670 */
[--C-:B------:R-:W-:Y:S01]  /*0290*/  @P0 IMAD.WIDE R14, R11, 0x4, R2.reuse ;  /* 0x000000040b0e0825 */ /* 0x100fe200078e0202 */
[----:B------:R-:W-:Y:S02]  /*02a0*/  ISETP.GE.AND P2, PT, R12, R6, PT ;  /* 0x000000060c00720c */ /* 0x000fe40003f46270 */
[----:B------:R-:W-:Y:S01]  /*02b0*/  IADD3 R11, PT, PT, R13, R0, RZ ;  /* 0x000000000d0b7210 */ /* 0x000fe20007ffe0ff */
[----:B------:R-:W-:Y:S01]  /*02c0*/  @P4 IMAD.WIDE R8, R16, 0x4, R2 ;  /* 0x0000000410084825 */ /* 0x000fe200078e0202 */
[----:B------:R-:W-:-:S03]  /*02d0*/  ISETP.LT.OR P2, PT, R10, -0x1, P2 ;  /* 0xffffffff0a00780c */ /* 0x000fc60001741670 */
[CC--:B------:R-:W-:Y:S01]  /*02e0*/  IMAD R11, R5.reuse, R6.reuse, R11 ;  /* 0x00000006050b7224 */ /* 0x0c0fe200078e020b */
[----:B------:R-:W-:Y:S01]  /*02f0*/  ISETP.GE.U32.OR P6, PT, R18, R7, P2 ;  /* 0x000000071200720c */ /* 0x000fe200017c6470 */
[----:B------:R-:W-:Y:S02]  /*0300*/  @!P5 IMAD R22, R5, R6, -R6 ;  /* 0x000000060516d224 */ /* 0x000fe400078e0a06 */
[----:B------:R-:W-:Y:S02]  /*0310*/  @!P5 IMAD R17, R13, 0x5, R0 ;  /* 0x000000050d11d824 */ /* 0x000fe400078e0200 */
[----:B------:R-:W-:Y:S01]  /*0320*/  IMAD.WIDE R18, R11, 0x4, R2 ;  /* 0x000000040b127825 */ /* 0x000fe200078e0202 */
[C---:B------:R-:W-:Y:S02]  /*0330*/  @!P3 LEA R10, R13.reuse, R10, 0x2 ;  /* 0x0000000a0d0ab211 */ /* 0x040fe400078e10ff */
[----:B------:R-:W-:Y:S01]  /*0340*/  @!P5 IADD3 R21, PT, PT, R22, R17, RZ ;  /* 0x000000111615d210 */ /* 0x000fe20007ffe0ff */
[----:B------:R-:W-:Y:S01]  /*0350*/  IMAD R23, R13, 0x3, R16 ;  /* 0x000000030d177824 */ /* 0x000fe200078e0210 */
[----:B------:R-:W4:Y:S03]  /*0360*/  @!P1 LDG.E R17, desc[UR4][R18.64] ;  /* 0x0000000412119981 */ /* 0x000f26000c1e1900 */
[----:B------:R-:W-:-:S04]  /*0370*/  IMAD.WIDE R22, R23, 0x4, R2 ;  /* 0x0000000417167825 */ /* 0x000fc800078e0202 */
[----:B------:R-:W-:Y:S01]  /*0380*/  @!P6 IMAD R27, R5, R6, -R6 ;  /* 0x00000006051be224 */ /* 0x000fe200078e0a06 */
[----:B------:R-:W5:Y:S04]  /*0390*/  @!P2 LDG.E R11, desc[UR4][R22.64+0x4] ;  /* 0x00000404160ba981 */ /* 0x000f68000c1e1900 */
[----:B------:R0:W2:Y:S01]  /*03a0*/  @P4 LDG.E R4, desc[UR4][R8.64] ;  /* 0x0000000408044981 */ /* 0x0000a2000c1e1900 */
[----:B------:R-:W-:-:S03]  /*03b0*/  ISETP.GE.U32.OR P4, PT, R20, R7, P1 ;  /* 0x000000071400720c */ /* 0x000fc60000f86470 */
[----:B------:R1:W3:Y:S01]  /*03c0*/  @P0 LDG.E R25, desc[UR4][R14.64] ;  /* 0x000000040e190981 */ /* 0x0002e2000c1e1900 */
[----:B------:R-:W-:Y:S01]  /*03d0*/  ISETP.GE.U32.OR P0, PT, R20, R7, P2 ;  /* 0x000000071400720c */ /* 0x000fe20001706470 */
[----:B------:R-:W-:-:S05]  /*03e0*/  @!P3 IMAD R7, R5, R6, R6 ;  /* 0x000000060507b224 */ /* 0x000fca00078e0206 */
[----:B------:R-:W-:Y:S01]  /*03f0*/  @!P3 IADD3 R7, PT, PT, R7, R10, RZ ;  /* 0x0000000a0707b210 */ /* 0x000fe20007ffe0ff */
[----:B0-----:R-:W-:-:S04]  /*0400*/  @!P6 IMAD R8, R13, 0x6, R12 ;  /* 0x000000060d08e824 */ /* 0x001fc800078e020c */
[----:B-1----:R-:W-:Y:S01]  /*0410*/  @!P3 IMAD.WIDE R14, R7, 0x4, R2 ;  /* 0x00000004070eb825 */ /* 0x002fe200078e0202 */
[----:B------:R-:W-:-:S03]  /*0420*/  @!P6 IADD3 R27, PT, PT, R27, R8, RZ ;  /* 0x000000081b1be210 */ /* 0x000fc60007ffe0ff */
[----:B------:R-:W-:Y:S02]  /*0430*/  @!P0 IMAD R12, R13, 0x7, R12 ;  /* 0x000000070d0c8824 */ /* 0x000fe400078e020c */
[----:B------:R-:W-:Y:S01]  /*0440*/  @!P0 IMAD R29, R5, R6, R6 ;  /* 0x00000006051d8224 */ /* 0x000fe200078e0206 */
[----:B------:R0:W5:Y:S01]  /*0450*/  @!P3 LDG.E R14, desc[UR4][R14.64] ;  /* 0x000000040e0eb981 */ /* 0x000162000c1e1900 */
[----:B------:R-:W-:Y:S01]  /*0460*/  @!P5 IMAD.WIDE R20, R21, 0x4, R2 ;  /* 0x000000041514d825 */ /* 0x000fe200078e0202 */
[----:B------:R-:W-:Y:S02]  /*0470*/  @!P4 LEA R0, R13, R0, 0x3 ;  /* 0x000000000d00c211 */ /* 0x000fe400078e18ff */
[----:B------:R-:W-:Y:S01]  /*0480*/  @!P0 IADD3 R29, PT, PT, R29, R12, RZ ;  /* 0x0000000c1d1d8210 */ /* 0x000fe20007ffe0ff */
[----:B------:R-:W-:Y:S01]  /*0490*/  @!P4 IMAD R5, R5, R6, R6 ;  /* 0x000000060505c224 */ /* 0x000fe200078e0206 */
[----:B------:R-:W5:Y:S01]  /*04a0*/  @!P5 LDG.E R12, desc[UR4][R20.64] ;  /* 0x00000004140cd981 */ /* 0x000f62000c1e1900 */
[----:B------:R-:W-:-:S03]  /*04b0*/  @!P6 IMAD.WIDE R26, R27, 0x4, R2 ;  /* 0x000000041b1ae825 */ /* 0x000fc600078e0202 */
[----:B------:R-:W-:Y:S01]  /*04c0*/  @!P4 IADD3 R5, PT, PT, R5, R0, RZ ;  /* 0x000000000505c210 */ /* 0x000fe20007ffe0ff */
[--C-:B------:R-:W-:Y:S01]  /*04d0*/  @!P0 IMAD.WIDE R28, R29, 0x4, R2.reuse ;  /* 0x000000041d1c8825 */ /* 0x100fe200078e0202 */
[----:B------:R-:W5:Y:S03]  /*04e0*/  @!P6 LDG.E R9, desc[UR4][R26.64] ;  /* 0x000000041a09e981 */ /* 0x000f66000c1e1900 */
[----:B------:R-:W-:Y:S01]  /*04f0*/  @!P4 IMAD.WIDE R6, R5, 0x4, R2 ;  /* 0x000000040506c825 */ /* 0x000fe200078e0202 */
[----:B------:R-:W5:Y:S04]  /*0500*/  @!P0 LDG.E R10, desc[UR4][R28.64] ;  /* 0x000000041c0a8981 */ /* 0x000f68000c1e1900 */
[----:B------:R1:W5:Y:S01]  /*0510*/  @!P4 LDG.E R8, desc[UR4][R6.64] ;  /* 0x000000040608c981 */ /* 0x000362000c1e1900 */
[----:B------:R-:W-:-:S03]  /*0520*/  @P3 LEA R5, R13, R16, 0x1 ;  /* 0x000000100d053211 */ /* 0x000fc600078e08ff */
[----:B------:R4:W3:Y:S01]  /*0530*/  @P1 LDG.E R17, desc[UR4][R22.64] ;  /* 0x0000000416111981 */ /* 0x0008e2000c1e1900 */
[----:B0-----:R-:W-:-:S03]  /*0540*/  @P5 IMAD R15, R13, 0x7, R16 ;  /* 0x000000070d0f5824 */ /* 0x001fc600078e0210 */
[----:B------:R2:W5:Y:S01]  /*0550*/  @P2 LDG.E R11, desc[UR4][R18.64+0x4] ;  /* 0x00000404120b2981 */ /* 0x000562000c1e1900 */
[----:B-1----:R-:W-:Y:S01]  /*0560*/  @P3 IMAD.WIDE R6, R5, 0x4, R2 ;  /* 0x0000000405063825 */ /* 0x002fe200078e0202 */
[----:B------:R-:W-:-:S03]  /*0570*/  @P6 LEA R5, R13, R16, 0x3 ;  /* 0x000000100d056211 */ /* 0x000fc600078e18ff */
[----:B------:R-:W-:-:S04]  /*0580*/  @P5 IMAD.WIDE R20, R15, 0x4, R2 ;  /* 0x000000040f145825 */ /* 0x000fc800078e0202 */
[----:B------:R-:W-:Y:S02]  /*0590*/  @P0 IMAD R15, R13, 0x5, R16 ;  /* 0x000000050d0f0824 */ /* 0x000fe400078e0210 */
[----:B------:R-:W-:-:S04]  /*05a0*/  @P6 IMAD.WIDE R26, R5, 0x4, R2 ;  /* 0x00000004051a6825 */ /* 0x000fc800078e0202 */
[----:B----4-:R-:W-:-:S04]  /*05b0*/  @P0 IMAD.WIDE R22, R15, 0x4, R2 ;  /* 0x000000040f160825 */ /* 0x010fc800078e0202 */
[----:B------:R-:W-:-:S04]  /*05c0*/  @P4 IMAD R5, R13, 0x6, R16 ;  /* 0x000000060d054824 */ /* 0x000fc800078e0210 */
[----:B------:R-:W-:Y:S01]  /*05d0*/  @P4 IMAD.WIDE R2, R5, 0x4, R2 ;  /* 0x0000000405024825 */ /* 0x000fe200078e0202 */
[----:B------:R0:W4:Y:S04]  /*05e0*/  @P3 LDG.E R14, desc[UR4][R6.64] ;  /* 0x00000004060e3981 */ /* 0x000128000c1e1900 */
[----:B------:R-:W4:Y:S04]  /*05f0*/  @P5 LDG.E R12, desc[UR4][R20.64] ;  /* 0x00000004140c5981 */ /* 0x000f28000c1e1900 */
[----:B------:R-:W4:Y:S04]  /*0600*/  @P6 LDG.E R9, desc[UR4][R26.64] ;  /* 0x000000041a096981 */ /* 0x000f28000c1e1900 */
[----:B------:R-:W4:Y:S04]  /*0610*/  @P0 LDG.E R10, desc[UR4][R22.64] ;  /* 0x00000004160a0981 */ /* 0x000f28000c1e1900 */
[----:B------:R1:W4:Y:S01]  /*0620*/  @P4 LDG.E R8, desc[UR4][R2.64] ;  /* 0x0000000402084981 */ /* 0x000322000c1e1900 */
[----:B--2---:R-:W-:Y:S01]  /*0630*/  FADD R18, RZ, R4 ;  /* 0x00000004ff127221 */ /* 0x004fe20000000000 */
[----:B------:R-:W-:-:S03]  /*0640*/  FFMA R0, RZ, R4, RZ ;  /* 0x00000004ff007223 */ /* 0x000fc600000000ff */
[--C-:B---3--:R-:W-:Y:S01]  /*0650*/  FADD R18, R18, R17.reuse ;  /* 0x0000001112127221 */ /* 0x108fe20000000000 */
[----:B0-----:R-:W-:-:S03]  /*0660*/  FADD R6, R0, R17 ;  /* 0x0000001100067221 */ /* 0x001fc60000000000 */
[----:B------:R-:W-:Y:S01]  /*0670*/  FADD R18, R18, R25 ;  /* 0x0000001912127221 */ /* 0x000fe20000000000 */
[----:B------:R-:W-:-:S03]  /*0680*/  FFMA R0, RZ, R17, R0 ;  /* 0x00000011ff007223 */ /* 0x000fc60000000000 */
[----:B-----5:R-:W-:Y:S01]  /*0690*/  FADD R5, R18, R11 ;  /* 0x0000000b12057221 */ /* 0x020fe20000000000 */
[----:B------:R-:W-:-:S04]  /*06a0*/  FADD R0, R0, R25 ;  /* 0x0000001900007221 */ /* 0x000fc80000000000 */
[----:B-1----:R-:W-:Y:S01]  /*06b0*/  FFMA R3, RZ, R11, R0 ;  /* 0x0000000bff037223 */ /* 0x002fe20000000000 */
[----:B------:R-:W-:-:S04]  /*06c0*/  FFMA R6, RZ, R25, R6 ;  /* 0x00000019ff067223 */ /* 0x000fc80000000006 */
[----:B------:R-:W-:Y:S01]  /*06d0*/  FADD R7, R6, -R11 ;  /* 0x8000000b06077221 */ /* 0x000fe20000000000 */
[----:B------:R-:W-:Y:S01]  /*06e0*/  BSSY.RECONVERGENT B0, `(.L_x_0) ;  /* 0x0000031000007945 */ /* 0x000fe20003800200 */
[----:B----4-:R-:W-:-:S04]  /*06f0*/  FADD R5, R5, R14 ;  /* 0x0000000e05057221 */ /* 0x010fc80000000000 */
[----:B------:R-:W-:-:S04]  /*0700*/  FADD R0, R5, R12 ;  /* 0x0000000c05007221 */ /* 0x000fc80000000000 */
[----:B------:R-:W-:Y:S01]  /*0710*/  FADD R5, R0, R9 ;  /* 0x0000000900057221 */ /* 0x000fe20000000000 */
[----:B------:R-:W-:-:S03]  /*0720*/  FFMA R7, RZ, R14, R7 ;  /* 0x0000000eff077223 */ /* 0x000fc60000000007 */
[----:B------:R-:W-:Y:S01]  /*0730*/  FADD R15, R5, R10 ;  /* 0x0000000a050f7221 */ /* 0x000fe20000000000 */
[----:B------:R-:W-:Y:S01]  /*0740*/  FADD R3, R3, -R14 ;  /* 0x8000000e03037221 */ /* 0x000fe20000000000 */
[----:B------:R-:W-:-:S03]  /*0750*/  FADD R2, R7, R12 ;  /* 0x0000000c07027221 */ /* 0x000fc60000000000 */
[----:B------:R-:W-:Y:S01]  /*0760*/  FSETP.GT.AND P0, PT, R15, -R8, PT ;  /* 0x800000080f00720b */ /* 0x000fe20003f04000 */
[----:B------:R-:W-:Y:S01]  /*0770*/  FADD R0, R3, R12 ;  /* 0x0000000c03007221 */ /* 0x000fe20000000000 */
[----:B------:R-:W-:-:S03]  /*0780*/  FADD R3, R2, -R9 ;  /* 0x8000000902037221 */ /* 0x000fc60000000000 */
[----:B------:R-:W-:Y:S01]  /*0790*/  FADD R5, R0, R9 ;  /* 0x0000000900057221 */ /* 0x000fe20000000000 */
[----:B------:R-:W-:-:S03]  /*07a0*/  FADD R3, R3, -R10 ;  /* 0x8000000a03037221 */ /* 0x000fc60000000000 */
[----:B------:R-:W-:Y:S01]  /*07b0*/  FADD R5, R5, -R10 ;  /* 0x8000000a05057221 */ /* 0x000fe20000000000 */
[--C-:B------:R-:W-:Y:S01]  /*07c0*/  FADD R0, R3, R8.reuse ;  /* 0x0000000803007221 */ /* 0x100fe20000000000 */
[--C-:B------:R-:W-:Y:S02]  /*07d0*/  FADD R15, R15, R8.reuse ;  /* 0x000000080f0f7221 */ /* 0x100fe40000000000 */
[----:B------:R-:W-:Y:S01]  /*07e0*/  FADD R3, R5, -R8 ;  /* 0x8000000805037221 */ /* 0x000fe20000000000 */
[----:B------:R-:W-:Y:S06]  /*07f0*/  @!P0 BRA `(.L_x_1) ;  /* 0x00000000007c8947 */ /* 0x000fec0003800000 */
[----:B------:R-:W0:Y:S01]  /*0800*/  MUFU.RCP R2, R15 ;  /* 0x0000000f00027308 */ /* 0x000e220000001000 */
[----:B------:R-:W-:Y:S07]  /*0810*/  BSSY.RECONVERGENT B1, `(.L_x_2) ;  /* 0x000000c000017945 */ /* 0x000fee0003800200 */
[----:B------:R-:W1:Y:S01]  /*0820*/  FCHK P0, R0, R15 ;  /* 0x0000000f00007302 */ /* 0x000e620000000000 */
[----:B0-----:R-:W-:-:S04]  /*0830*/  FFMA R5, -R15, R2, 1 ;  /* 0x3f8000000f057423 */ /* 0x001fc80000000102 */
[----:B------:R-:W-:-:S04]  /*0840*/  FFMA R5, R2, R5, R2 ;  /* 0x0000000502057223 */ /* 0x000fc80000000002 */
[----:B------:R-:W-:-:S04]  /*0850*/  FFMA R2, R0, R5, RZ ;  /* 0x0000000500027223 */ /* 0x000fc800000000ff */
[----:B------:R-:W-:-:S04]  /*0860*/  FFMA R6, -R15, R2, R0 ;  /* 0x000000020f067223 */ /* 0x000fc80000000100 */
[----:B------:R-:W-:Y:S01]  /*0870*/  FFMA R2, R5, R6, R2 ;  /* 0x0000000605027223 */ /* 0x000fe20000000002 */
[----:B-1----:R-:W-:Y:S06]  /*0880*/  @!P0 BRA `(.L_x_3) ;  /* 0x0000000000108947 */ /* 0x002fec0003800000 */
[----:B------:R-:W-:Y:S02]  /*0890*/  MOV R2, R0 ;  /* 0x0000000000027202 */ /* 0x000fe40000000f00 */
[----:B------:R-:W-:Y:S02]  /*08a0*/  MOV R5, R15 ;  /* 0x0000000f00057202 */ /* 0x000fe40000000f00 */
[----:B------:R-:W-:-:S07]  /*08b0*/  MOV R6, 0x8d0 ;  /* 0x000008d000067802 */ /* 0x000fce0000000f00 */
[----:B------:R-:W-:Y:S05]  /*08c0*/  CALL.REL.NOINC `($__internal_0_$__cuda_sm3x_div_rn_noftz_f32_slowpath) ;  /* 0x0000000400b87944 */ /* 0x000fea0003c00000 */
.L_x_3:
[----:B------:R-:W-:Y:S05]  /*08d0*/  BSYNC.RECONVERGENT B1 ;  /* 0x0000000000017941 */ /* 0x000fea0003800200 */
.L_x_2:
[----:B------:R-:W0:Y:S01]  /*08e0*/  MUFU.RCP R0, R15 ;  /* 0x0000000f00007308 */ /* 0x000e220000001000 */
[----:B------:R-:W-:Y:S07]  /*08f0*/  BSSY.RECONVERGENT B1, `(.L_x_4) ;  /* 0x000000e000017945 */ /* 0x000fee0003800200 */
[----:B------:R-:W1:Y:S01]  /*0900*/  FCHK P0, R3, R15 ;  /* 0x0000000f03007302 */ /* 0x000e620000000000 */
[----:B0-----:R-:W-:-:S04]  /*0910*/  FFMA R5, -R15, R0, 1 ;  /* 0x3f8000000f057423 */ /* 0x001fc80000000100 */
[----:B------:R-:W-:Y:S01]  /*0920*/  FFMA R7, R0, R5, R0 ;  /* 0x0000000500077223 */ /* 0x000fe20000000000 */
[----:B------:R-:W-:-:S03]  /*0930*/  MOV R0, R2 ;  /* 0x0000000200007202 */ /* 0x000fc60000000f00 */
        /* <DEDUP_REMOVED lines=8> */
[----:B------:R-:W-:-:S07]  /*09c0*/  MOV R5, R2 ;  /* 0x0000000200057202 */ /* 0x000fce0000000f00 */
.L_x_5:
[----:B------:R-:W-:Y:S05]  /*09d0*/  BSYNC.RECONVERGENT B1 ;  /* 0x0000000000017941 */ /* 0x000fea0003800200 */
.L_x_4:
[----:B------:R-:W-:-:S07]  /*09e0*/  MOV R3, R5 ;  /* 0x0000000500037202 */ /* 0x000fce0000000f00 */
.L_x_1:
[----:B------:R-:W-:Y:S05]  /*09f0*/  BSYNC.RECONVERGENT B0 ;  /* 0x0000000000007941 */ /* 0x000fea0003800200 */
.L_x_0:
[----:B------:R-:W-:Y:S02]  /*0a00*/  HFMA2 R22, -RZ, RZ, 2.125, 0 ;  /* 0x40400000ff167431 */ /* 0x000fe400000001ff */
[----:B------:R-:W-:Y:S01]  /*0a10*/  FMUL R5, RZ, R3 ;  /* 0x00000003ff057220 */ /* 0x000fe20000400000 */
[-C--:B------:R-:W-:Y:S01]  /*0a20*/  FFMA R7, RZ, R0.reuse, R3 ;  /* 0x00000000ff077223 */ /* 0x080fe20000000003 */
[----:B------:R-:W0:Y:S01]  /*0a30*/  LDCU UR6, c[0x0][0x398] ;  /* 0x00007300ff0677ac */ /* 0x000e220008000800 */
[----:B------:R-:W-:Y:S01]  /*0a40*/  FMUL R29, R15, 0.44444444775581359863 ;  /* 0x3ee38e390f1d7820 */ /* 0x000fe20000400000 */
[----:B------:R-:W-:Y:S01]  /*0a50*/  FFMA R23, RZ, R0, R5 ;  /* 0x00000000ff177223 */ /* 0x000fe20000000005 */
[----:B------:R-:W-:Y:S01]  /*0a60*/  FMUL R18, R7, 4.5 ;  /* 0x4090000007127820 */ /* 0x000fe20000400000 */
[----:B------:R-:W-:Y:S02]  /*0a70*/  FADD R21, R5, R0 ;  /* 0x0000000005157221 */ /* 0x000fe40000000000 */
[C---:B------:R-:W-:Y:S01]  /*0a80*/  FMUL R19, R23.reuse, 4.5 ;  /* 0x4090000017137820 */ /* 0x040fe20000400000 */
[-C--:B------:R-:W-:Y:S01]  /*0a90*/  FFMA R2, R23, R22.reuse, 1 ;  /* 0x3f80000017027423 */ /* 0x080fe20000000016 */
[----:B------:R-:W-:-:S03]  /*0aa0*/  FFMA R6, R7, R22, 1 ;  /* 0x3f80000007067423 */ /* 0x000fc60000000016 */
[----:B------:R-:W-:Y:S01]  /*0ab0*/  FFMA R23, R23, R19, R2 ;  /* 0x0000001317177223 */ /* 0x000fe20000000002 */
[----:B------:R-:W-:Y:S01]  /*0ac0*/  FADD R19, R5, -R0 ;  /* 0x8000000005137221 */ /* 0x000fe20000000000 */
[----:B------:R-:W-:Y:S01]  /*0ad0*/  FMUL R5, R3, R3 ;  /* 0x0000000303057220 */ /* 0x000fe20000400000 */
[----:B------:R-:W-:Y:S01]  /*0ae0*/  FFMA R7, R7, R18, R6 ;  /* 0x0000001207077223 */ /* 0x000fe20000000006 */
[C---:B------:R-:W-:Y:S01]  /*0af0*/  FFMA R2, R21.reuse, R22, 1 ;  /* 0x3f80000015027423 */ /* 0x040fe20000000016 */
[----:B------:R-:W-:Y:S01]  /*0b00*/  FMUL R6, R21, 4.5 ;  /* 0x4090000015067820 */ /* 0x000fe20000400000 */
[----:B------:R-:W-:Y:S01]  /*0b10*/  FFMA R18, R0, R0, R5 ;  /* 0x0000000000127223 */ /* 0x000fe20000000005 */
[C---:B------:R-:W-:Y:S01]  /*0b20*/  FFMA R20, R19.reuse, R22, 1 ;  /* 0x3f80000013147423 */ /* 0x040fe20000000016 */
[----:B------:R-:W-:Y:S01]  /*0b30*/  FMUL R24, R19, 4.5 ;  /* 0x4090000013187820 */ /* 0x000fe20000400000 */
[----:B------:R-:W-:Y:S01]  /*0b40*/  FFMA R5, R21, R6, R2 ;  /* 0x0000000615057223 */ /* 0x000fe20000000002 */
[C---:B------:R-:W-:Y:S01]  /*0b50*/  FFMA R2, R18.reuse, -1.5, R7 ;  /* 0xbfc0000012027823 */ /* 0x040fe20000000007 */
[----:B------:R-:W-:Y:S01]  /*0b60*/  FFMA R21, RZ, R0, -R3 ;  /* 0x00000000ff157223 */ /* 0x000fe20000000803 */
[----:B------:R-:W1:Y:S01]  /*0b70*/  LDC.64 R6, c[0x0][0x388] ;  /* 0x0000e200ff067b82 */ /* 0x000e620000000a00 */
[----:B------:R-:W-:Y:S01]  /*0b80*/  FFMA R19, R19, R24, R20 ;  /* 0x0000001813137223 */ /* 0x000fe20000000014 */
[----:B------:R-:W-:Y:S01]  /*0b90*/  FMUL R20, R15, 0.11111111193895339966 ;  /* 0x3de38e390f147820 */ /* 0x000fe20000400000 */
[C---:B------:R-:W-:Y:S01]  /*0ba0*/  FFMA R24, R21.reuse, R22, 1 ;  /* 0x3f80000015187423 */ /* 0x040fe20000000016 */
[C---:B------:R-:W-:Y:S01]  /*0bb0*/  FMUL R27, R21.reuse, 4.5 ;  /* 0x40900000151b7820 */ /* 0x040fe20000400000 */
[----:B------:R-:W-:Y:S01]  /*0bc0*/  FFMA R23, R18, -1.5, R23 ;  /* 0xbfc0000012177823 */ /* 0x000fe20000000017 */
[----:B------:R-:W-:Y:S01]  /*0bd0*/  FFMA R2, R20, R2, -R25 ;  /* 0x0000000214027223 */ /* 0x000fe20000000819 */
[----:B------:R-:W-:Y:S01]  /*0be0*/  FFMA R5, R18, -1.5, R5 ;  /* 0xbfc0000012057823 */ /* 0x000fe20000000005 */
[----:B------:R-:W-:Y:S01]  /*0bf0*/  FFMA R21, R21, R27, R24 ;  /* 0x0000001b15157223 */ /* 0x000fe20000000018 */
[----:B------:R-:W-:Y:S01]  /*0c00*/  FADD R27, R3, R0 ;  /* 0x00000000031b7221 */ /* 0x000fe20000000000 */
[----:B0-----:R-:W-:Y:S01]  /*0c10*/  FFMA R25, R2, UR6, R25 ;  /* 0x0000000602197c23 */ /* 0x001fe20008000019 */
[--C-:B------:R-:W-:Y:S01]  /*0c20*/  FFMA R29, R29, R23, -R4.reuse ;  /* 0x000000171d1d7223 */ /* 0x100fe20000000804 */
[C---:B------:R-:W-:Y:S01]  /*0c30*/  FFMA R21, R18.reuse, -1.5, R21 ;  /* 0xbfc0000012157823 */ /* 0x040fe20000000015 */
[CC--:B------:R-:W-:Y:S01]  /*0c40*/  FFMA R2, R27.reuse, R22.reuse, 1 ;  /* 0x3f8000001b027423 */ /* 0x0c0fe20000000016 */
[----:B------:R-:W-:Y:S01]  /*0c50*/  FMUL R23, R27, 4.5 ;  /* 0x409000001b177820 */ /* 0x000fe20000400000 */
[----:B------:R-:W-:Y:S01]  /*0c60*/  FFMA R24, R29, UR6, R4 ;  /* 0x000000061d187c23 */ /* 0x000fe20008000004 */
[----:B------:R-:W-:Y:S01]  /*0c70*/  FADD R29, -R3, -R0 ;  /* 0x80000000031d7221 */ /* 0x000fe20000000100 */
[----:B------:R-:W-:Y:S01]  /*0c80*/  FFMA R19, R18, -1.5, R19 ;  /* 0xbfc0000012137823 */ /* 0x000fe20000000013 */
[----:B------:R-:W-:Y:S01]  /*0c90*/  FFMA R23, R27, R23, R2 ;  /* 0x000000171b177223 */ /* 0x000fe20000000002 */
[C-C-:B------:R-:W-:Y:S01]  /*0ca0*/  FADD R27, R3.reuse, -R0.reuse ;  /* 0x80000000031b7221 */ /* 0x140fe20000000000 */
[----:B------:R-:W-:Y:S01]  /*0cb0*/  FADD R0, -R3, R0 ;  /* 0x0000000003007221 */ /* 0x000fe20000000100 */
[-C--:B------:R-:W-:Y:S01]  /*0cc0*/  FFMA R28, R29, R22.reuse, 1 ;  /* 0x3f8000001d1c7423 */ /* 0x080fe20000000016 */
[----:B------:R-:W-:Y:S01]  /*0cd0*/  FMUL R15, R15, 0.027777777984738349915 ;  /* 0x3ce38e390f0f7820 */ /* 0x000fe20000400000 */
[----:B------:R-:W-:Y:S01]  /*0ce0*/  FFMA R2, R27, R22, 1 ;  /* 0x3f8000001b027423 */ /* 0x000fe20000000016 */
[----:B-1----:R-:W-:-:S04]  /*0cf0*/  IMAD.WIDE R6, R16, 0x4, R6 ;  /* 0x0000000410067825 */ /* 0x002fc800078e0206 */
[C---:B------:R-:W-:Y:S01]  /*0d00*/  FMUL R16, R27.reuse, 4.5 ;  /* 0x409000001b107820 */ /* 0x040fe20000400000 */
[----:B------:R-:W-:Y:S01]  /*0d10*/  FFMA R23, R18, -1.5, R23 ;  /* 0xbfc0000012177823 */ /* 0x000fe20000000017 */
[C---:B------:R-:W-:Y:S02]  /*0d20*/  FFMA R21, R20.reuse, R21, -R14 ;  /* 0x0000001514157223 */ /* 0x040fe4000000080e */
[----:B------:R-:W-:Y:S01]  /*0d30*/  FFMA R27, R27, R16, R2 ;  /* 0x000000101b1b7223 */ /* 0x000fe20000000002 */
[C---:B------:R-:W-:Y:S01]  /*0d40*/  FFMA R2, R20.reuse, R5, -R17 ;  /* 0x0000000514027223 */ /* 0x040fe20000000811 */
[----:B------:R-:W-:Y:S01]  /*0d50*/  IMAD.WIDE R4, R13, 0x4, R6 ;  /* 0x000000040d047825 */ /* 0x000fe200078e0206 */
[----:B------:R0:W-:Y:S03]  /*0d60*/  STG.E desc[UR4][R6.64], R24 ;  /* 0x0000001806007986 */ /* 0x0001e6000c101904 */
[----:B------:R-:W-:Y:S01]  /*0d70*/  FFMA R20, R20, R19, -R11 ;  /* 0x0000001314147223 */ /* 0x000fe2000000080b */
[----:B------:R-:W-:Y:S01]  /*0d80*/  FFMA R26, R2, UR6, R17 ;  /* 0x00000006021a7c23 */ /* 0x000fe20008000011 */
[----:B------:R-:W-:Y:S01]  /*0d90*/  FFMA R19, R21, UR6, R14 ;  /* 0x0000000615137c23 */ /* 0x000fe2000800000e */
[----:B------:R-:W-:Y:S01]  /*0da0*/  FFMA R23, R15, R23, -R12 ;  /* 0x000000170f177223 */ /* 0x000fe2000000080c */
[----:B------:R-:W-:-:S04]  /*0db0*/  IMAD.WIDE R2, R13, 0x4, R4 ;  /* 0x000000040d027825 */ /* 0x000fc800078e0204 */
[----:B------:R-:W-:Y:S01]  /*0dc0*/  FFMA R11, R20, UR6, R11 ;  /* 0x00000006140b7c23 */ /* 0x000fe2000800000b */
[----:B------:R1:W-:Y:S01]  /*0dd0*/  STG.E desc[UR4][R4.64], R26 ;  /* 0x0000001a04007986 */ /* 0x0003e2000c101904 */
[----:B------:R-:W-:Y:S01]  /*0de0*/  FFMA R23, R23, UR6, R12 ;  /* 0x0000000617177c23 */ /* 0x000fe2000800000c */
[C---:B------:R-:W-:Y:S02]  /*0df0*/  IMAD.WIDE R16, R13.reuse, 0x4, R2 ;  /* 0x000000040d107825 */ /* 0x040fe400078e0202 */
[----:B------:R2:W-:Y:S04]  /*0e00*/  STG.E desc[UR4][R2.64], R25 ;  /* 0x0000001902007986 */ /* 0x0005e8000c101904 */
[----:B------:R-:W-:Y:S01]  /*0e10*/  STG.E desc[UR4][R16.64], R11 ;  /* 0x0000000b10007986 */ /* 0x000fe2000c101904 */
[----:B0-----:R-:W-:-:S04]  /*0e20*/  IMAD.WIDE R6, R13, 0x4, R16 ;  /* 0x000000040d067825 */ /* 0x001fc800078e0210 */
[C---:B-1----:R-:W-:Y:S01]  /*0e30*/  FFMA R5, R0.reuse, R22, 1 ;  /* 0x3f80000000057423 */ /* 0x042fe20000000016 */
[C---:B------:R-:W-:Y:S01]  /*0e40*/  FMUL R4, R0.reuse, 4.5 ;  /* 0x4090000000047820 */ /* 0x040fe20000400000 */
[----:B------:R-:W-:Y:S01]  /*0e50*/  FMUL R22, R29, 4.5 ;  /* 0x409000001d167820 */ /* 0x000fe20000400000 */
[----:B------:R-:W-:Y:S02]  /*0e60*/  STG.E desc[UR4][R6.64], R19 ;  /* 0x0000001306007986 */ /* 0x000fe4000c101904 */
[----:B------:R-:W-:Y:S01]  /*0e70*/  FFMA R0, R0, R4, R5 ;  /* 0x0000000400007223 */ /* 0x000fe20000000005 */
[----:B------:R-:W-:-:S04]  /*0e80*/  IMAD.WIDE R4, R13, 0x4, R6 ;  /* 0x000000040d047825 */ /* 0x000fc800078e0206 */
[----:B------:R-:W-:Y:S01]  /*0e90*/  FFMA R29, R29, R22, R28 ;  /* 0x000000161d1d7223 */ /* 0x000fe2000000001c */
[C---:B------:R-:W-:Y:S01]  /*0ea0*/  FFMA R22, R18.reuse, -1.5, R27 ;  /* 0xbfc0000012167823 */ /* 0x040fe2000000001b */
[C---:B------:R-:W-:Y:S02]  /*0eb0*/  FFMA R27, R18.reuse, -1.5, R0 ;  /* 0xbfc00000121b7823 */ /* 0x040fe40000000000 */
[----:B------:R-:W-:Y:S01]  /*0ec0*/  FFMA R29, R18, -1.5, R29 ;  /* 0xbfc00000121d7823 */ /* 0x000fe2000000001d */
[----:B--2---:R-:W-:-:S04]  /*0ed0*/  IMAD.WIDE R2, R13, 0x4, R4 ;  /* 0x000000040d027825 */ /* 0x004fc800078e0204 */
[C-C-:B------:R-:W-:Y:S01]  /*0ee0*/  FFMA R22, R15.reuse, R22, -R9.reuse ;  /* 0x000000160f167223 */ /* 0x140fe20000000809 */
[C---:B------:R-:W-:Y:S01]  /*0ef0*/  FFMA R27, R15.reuse, R27, -R8 ;  /* 0x0000001b0f1b7223 */ /* 0x040fe20000000808 */
[----:B------:R-:W-:Y:S01]  /*0f00*/  FFMA R29, R15, R29, -R10 ;  /* 0x0000001d0f1d7223 */ /* 0x000fe2000000080a */
[----:B------:R-:W-:Y:S01]  /*0f10*/  STG.E desc[UR4][R4.64], R23 ;  /* 0x0000001704007986 */ /* 0x000fe2000c101904 */
[----:B------:R-:W-:Y:S01]  /*0f20*/  FFMA R21, R22, UR6, R9 ;  /* 0x0000000616157c23 */ /* 0x000fe20008000009 */
[----:B------:R-:W-:-:S04]  /*0f30*/  IMAD.WIDE R14, R13, 0x4, R2 ;  /* 0x000000040d0e7825 */ /* 0x000fc800078e0202 */
[----:B------:R-:W-:Y:S01]  /*0f40*/  FFMA R29, R29, UR6, R10 ;  /* 0x000000061d1d7c23 */ /* 0x000fe2000800000a */
[----:B------:R-:W-:Y:S01]  /*0f50*/  FFMA R27, R27, UR6, R8 ;  /* 0x000000061b1b7c23 */ /* 0x000fe20008000008 */
[----:B------:R-:W-:Y:S01]  /*0f60*/  STG.E desc[UR4][R2.64], R21 ;  /* 0x0000001502007986 */ /* 0x000fe2000c101904 */
[----:B------:R-:W-:-:S03]  /*0f70*/  IMAD.WIDE R8, R13, 0x4, R14 ;  /* 0x000000040d087825 */ /* 0x000fc600078e020e */
[----:B------:R-:W-:Y:S04]  /*0f80*/  STG.E desc[UR4][R14.64], R29 ;  /* 0x0000001d0e007986 */ /* 0x000fe8000c101904 */
[----:B------:R-:W-:Y:S01]  /*0f90*/  STG.E desc[UR4][R8.64], R27 ;  /* 0x0000001b08007986 */ /* 0x000fe2000c101904 */
[----:B------:R-:W-:Y:S05]  /*0fa0*/  EXIT ;  /* 0x000000000000794d */ /* 0x000fea0003800000 */
        .weak           $__internal_0_$__cuda_sm3x_div_rn_noftz_f32_slowpath
        .type           $__internal_0_$__cuda_sm3x_div_rn_noftz_f32_slowpath,@function
        .size           $__internal_0_$__cuda_sm3x_div_rn_noftz_f32_slowpath,(.L_x_18 - $__internal_0_$__cuda_sm3x_div_rn_noftz_f32_slowpath)
$__internal_0_$__cuda_sm3x_div_rn_noftz_f32_slowpath:
[----:B------:R-:W-:Y:S01]  /*0fb0*/  SHF.R.U32.HI R7, RZ, 0x17, R5 ;  /* 0x00000017ff077819 */ /* 0x000fe20000011605 */
[----:B------:R-:W-:Y:S01]  /*0fc0*/  BSSY.RECONVERGENT B2, `(.L_x_6) ;  /* 0x0000062000027945 */ /* 0x000fe20003800200 */
[----:B------:R-:W-:Y:S02]  /*0fd0*/  SHF.R.U32.HI R18, RZ, 0x17, R2 ;  /* 0x00000017ff127819 */ /* 0x000fe40000011602 */
[----:B------:R-:W-:Y:S02]  /*0fe0*/  LOP3.LUT R7, R7, 0xff, RZ, 0xc0, !PT ;  /* 0x000000ff07077812 */ /* 0x000fe400078ec0ff */
[----:B------:R-:W-:Y:S02]  /*0ff0*/  LOP3.LUT R21, R18, 0xff, RZ, 0xc0, !PT ;  /* 0x000000ff12157812 */ /* 0x000fe400078ec0ff */
[----:B------:R-:W-:Y:S02]  /*1000*/  IADD3 R20, PT, PT, R7, -0x1, RZ ;  /* 0xffffffff07147810 */ /* 0x000fe40007ffe0ff */
[----:B------:R-:W-:-:S02]  /*1010*/  IADD3 R19, PT, PT, R21, -0x1, RZ ;  /* 0xffffffff15137810 */ /* 0x000fc40007ffe0ff */
[----:B------:R-:W-:-:S04]  /*1020*/  ISETP.GT.U32.AND P0, PT, R20, 0xfd, PT ;  /* 0x000000fd1400780c */ /* 0x000fc80003f04070 */
[----:B------:R-:W-:-:S13]  /*1030*/  ISETP.GT.U32.OR P0, PT, R19, 0xfd, P0 ;  /* 0x000000fd1300780c */ /* 0x000fda0000704470 */
[----:B------:R-:W-:Y:S01]  /*1040*/  @!P0 MOV R18, RZ ;  /* 0x000000ff00128202 */ /* 0x000fe20000000f00 */
[----:B------:R-:W-:Y:S06]  /*1050*/  @!P0 BRA `(.L_x_7) ;  /* 0x00000000005c8947 */ /* 0x000fec0003800000 */
[----:B------:R-:W-:Y:S02]  /*1060*/  FSETP.GTU.FTZ.AND P0, PT, |R2|, +INF , PT ;  /* 0x7f8000000200780b */ /* 0x000fe40003f1c200 */
[----:B------:R-:W-:-:S04]  /*1070*/  FSETP.GTU.FTZ.AND P1, PT, |R5|, +INF , PT ;  /* 0x7f8000000500780b */ /* 0x000fc80003f3c200 */
[----:B------:R-:W-:-:S13]  /*1080*/  PLOP3.LUT P0, PT, P0, P1, PT, 0xf8, 0x8f ;  /* 0x00000000008f781c */ /* 0x000fda0000703f70 */
[----:B------:R-:W-:Y:S05]  /*1090*/  @P0 BRA `(.L_x_8) ;  /* 0x00000004004c0947 */ /* 0x000fea0003800000 */
[----:B------:R-:W-:-:S13]  /*10a0*/  LOP3.LUT P0, RZ, R5, 0x7fffffff, R2, 0xc8, !PT ;  /* 0x7fffffff05ff7812 */ /* 0x000fda000780c802 */
[----:B------:R-:W-:Y:S05]  /*10b0*/  @!P0 BRA `(.L_x_9) ;  /* 0x00000004003c8947 */ /* 0x000fea0003800000 */
[C---:B------:R-:W-:Y:S02]  /*10c0*/  FSETP.NEU.FTZ.AND P0, PT, |R2|.reuse, +INF , PT ;  /* 0x7f8000000200780b */ /* 0x040fe40003f1d200 */
[----:B------:R-:W-:Y:S02]  /*10d0*/  FSETP.NEU.FTZ.AND P2, PT, |R5|, +INF , PT ;  /* 0x7f8000000500780b */ /* 0x000fe40003f5d200 */
[----:B------:R-:W-:-:S11]  /*10e0*/  FSETP.NEU.FTZ.AND P1, PT, |R2|, +INF , PT ;  /* 0x7f8000000200780b */ /* 0x000fd60003f3d200 */
[----:B------:R-:W-:Y:S05]  /*10f0*/  @!P2 BRA !P0, `(.L_x_9) ;  /* 0x00000004002ca947 */ /* 0x000fea0004000000 */
[----:B------:R-:W-:-:S04]  /*1100*/  LOP3.LUT P0, RZ, R2, 0x7fffffff, RZ, 0xc0, !PT ;  /* 0x7fffffff02ff7812 */ /* 0x000fc8000780c0ff */
[----:B------:R-:W-:-:S13]  /*1110*/  PLOP3.LUT P0, PT, P2, P0, PT, 0x2f, 0xf2 ;  /* 0x0000000000f2781c */ /* 0x000fda0001700577 */
[----:B------:R-:W-:Y:S05]  /*1120*/  @P0 BRA `(.L_x_10) ;  /* 0x0000000400180947 */ /* 0x000fea0003800000 */
[----:B------:R-:W-:-:S04]  /*1130*/  LOP3.LUT P0, RZ, R5, 0x7fffffff, RZ, 0xc0, !PT ;  /* 0x7fffffff05ff7812 */ /* 0x000fc8000780c0ff */
[----:B------:R-:W-:-:S13]  /*1140*/  PLOP3.LUT P0, PT, P1, P0, PT, 0x2f, 0xf2 ;  /* 0x0000000000f2781c */ /* 0x000fda0000f00577 */
[----:B------:R-:W-:Y:S05]  /*1150*/  @P0 BRA `(.L_x_11) ;  /* 0x0000000400000947 */ /* 0x000fea0003800000 */
[----:B------:R-:W-:Y:S02]  /*1160*/  ISETP.GE.AND P0, PT, R19, RZ, PT ;  /* 0x000000ff1300720c */ /* 0x000fe40003f06270 */
[----:B------:R-:W-:-:S11]  /*1170*/  ISETP.GE.AND P1, PT, R20, RZ, PT ;  /* 0x000000ff1400720c */ /* 0x000fd60003f26270 */
[----:B------:R-:W-:Y:S01]  /*1180*/  @P0 MOV R18, RZ ;  /* 0x000000ff00120202 */ /* 0x000fe20000000f00 */
[----:B------:R-:W-:Y:S01]  /*1190*/  @!P0 FFMA R2, R2, 1.84467440737095516160e+19, RZ ;  /* 0x5f80000002028823 */ /* 0x000fe200000000ff */
[----:B------:R-:W-:Y:S01]  /*11a0*/  @!P0 MOV R18, 0xffffffc0 ;  /* 0xffffffc000128802 */ /* 0x000fe20000000f00 */
[----:B------:R-:W-:-:S03]  /*11b0*/  @!P1 FFMA R5, R5, 1.84467440737095516160e+19, RZ ;  /* 0x5f80000005059823 */ /* 0x000fc600000000ff */
[----:B------:R-:W-:-:S07]  /*11c0*/  @!P1 IADD3 R18, PT, PT, R18, 0x40, RZ ;  /* 0x0000004012129810 */ /* 0x000fce0007ffe0ff */
.L_x_7:
[----:B------:R-:W-:Y:S01]  /*11d0*/  LEA R20, R7, 0xc0800000, 0x17 ;  /* 0xc080000007147811 */ /* 0x000fe200078eb8ff */
[----:B------:R-:W-:Y:S01]  /*11e0*/  BSSY.RECONVERGENT B3, `(.L_x_12) ;  /* 0x0000036000037945 */ /* 0x000fe20003800200 */
[----:B------:R-:W-:Y:S02]  /*11f0*/  IADD3 R21, PT, PT, R21, -0x7f, RZ ;  /* 0xffffff8115157810 */ /* 0x000fe40007ffe0ff */
[----:B------:R-:W-:-:S03]  /*1200*/  IADD3 R22, PT, PT, -R20, R5, RZ ;  /* 0x0000000514167210 */ /* 0x000fc60007ffe1ff */
[C---:B------:R-:W-:Y:S01]  /*1210*/  IMAD R2, R21.reuse, -0x800000, R2 ;  /* 0xff80000015027824 */ /* 0x040fe200078e0202 */
[----:B------:R-:W0:Y:S01]  /*1220*/  MUFU.RCP R5, R22 ;  /* 0x0000001600057308 */ /* 0x000e220000001000 */
[----:B------:R-:W-:Y:S01]  /*1230*/  FADD.FTZ R19, -R22, -RZ ;  /* 0x800000ff16137221 */ /* 0x000fe20000010100 */
[----:B------:R-:W-:-:S04]  /*1240*/  IADD3 R21, PT, PT, R21, 0x7f, -R7 ;  /* 0x0000007f15157810 */ /* 0x000fc80007ffe807 */
[----:B------:R-:W-:Y:S01]  /*1250*/  IADD3 R21, PT, PT, R21, R18, RZ ;  /* 0x0000001215157210 */ /* 0x000fe20007ffe0ff */
[----:B0-----:R-:W-:-:S04]  /*1260*/  FFMA R20, R5, R19, 1 ;  /* 0x3f80000005147423 */ /* 0x001fc80000000013 */
[----:B------:R-:W-:-:S04]  /*1270*/  FFMA R5, R5, R20, R5 ;  /* 0x0000001405057223 */ /* 0x000fc80000000005 */
[----:B------:R-:W-:-:S04]  /*1280*/  FFMA R20, R2, R5, RZ ;  /* 0x0000000502147223 */ /* 0x000fc800000000ff */
[----:B------:R-:W-:-:S04]  /*1290*/  FFMA R23, R19, R20, R2 ;  /* 0x0000001413177223 */ /* 0x000fc80000000002 */
[----:B------:R-:W-:-:S04]  /*12a0*/  FFMA R20, R5, R23, R20 ;  /* 0x0000001705147223 */ /* 0x000fc80000000014 */
[----:B------:R-:W-:-:S04]  /*12b0*/  FFMA R19, R19, R20, R2 ;  /* 0x0000001413137223 */ /* 0x000fc80000000002 */
[----:B------:R-:W-:-:S05]  /*12c0*/  FFMA R2, R5, R19, R20 ;  /* 0x0000001305027223 */ /* 0x000fca0000000014 */
[----:B------:R-:W-:-:S04]  /*12d0*/  SHF.R.U32.HI R7, RZ, 0x17, R2 ;  /* 0x00000017ff077819 */ /* 0x000fc80000011602 */
[----:B------:R-:W-:-:S04]  /*12e0*/  LOP3.LUT R7, R7, 0xff, RZ, 0xc0, !PT ;  /* 0x000000ff07077812 */ /* 0x000fc800078ec0ff */
[----:B------:R-:W-:-:S04]  /*12f0*/  IADD3 R22, PT, PT, R7, R21, RZ ;  /* 0x0000001507167210 */ /* 0x000fc80007ffe0ff */
[----:B------:R-:W-:-:S04]  /*1300*/  IADD3 R7, PT, PT, R22, -0x1, RZ ;  /* 0xffffffff16077810 */ /* 0x000fc80007ffe0ff */
[----:B------:R-:W-:-:S13]  /*1310*/  ISETP.GE.U32.AND P0, PT, R7, 0xfe, PT ;  /* 0x000000fe0700780c */ /* 0x000fda0003f06070 */
[----:B------:R-:W-:Y:S05]  /*1320*/  @!P0 BRA `(.L_x_13) ;  /* 0x0000000000808947 */ /* 0x000fea0003800000 */
[----:B------:R-:W-:-:S13]  /*1330*/  ISETP.GT.AND P0, PT, R22, 0xfe, PT ;  /* 0x000000fe1600780c */ /* 0x000fda0003f04270 */
[----:B------:R-:W-:Y:S05]  /*1340*/  @P0 BRA `(.L_x_14) ;  /* 0x00000000006c0947 */ /* 0x000fea0003800000 */
[----:B------:R-:W-:-:S13]  /*1350*/  ISETP.GE.AND P0, PT, R22, 0x1, PT ;  /* 0x000000011600780c */ /* 0x000fda0003f06270 */
[----:B------:R-:W-:Y:S05]  /*1360*/  @P0 BRA `(.L_x_15) ;  /* 0x0000000000740947 */ /* 0x000fea0003800000 */
[----:B------:R-:W-:Y:S02]  /*1370*/  ISETP.GE.AND P0, PT, R22, -0x18, PT ;  /* 0xffffffe81600780c */ /* 0x000fe40003f06270 */
[----:B------:R-:W-:-:S11]  /*1380*/  LOP3.LUT R2, R2, 0x80000000, RZ, 0xc0, !PT ;  /* 0x8000000002027812 */ /* 0x000fd600078ec0ff */
[----:B------:R-:W-:Y:S05]  /*1390*/  @!P0 BRA `(.L_x_15) ;  /* 0x0000000000688947 */ /* 0x000fea0003800000 */
[-CC-:B------:R-:W-:Y:S01]  /*13a0*/  FFMA.RZ R7, R5, R19.reuse, R20.reuse ;  /* 0x0000001305077223 */ /* 0x180fe2000000c014 */
[C---:B------:R-:W-:Y:S02]  /*13b0*/  ISETP.NE.AND P2, PT, R22.reuse, RZ, PT ;  /* 0x000000ff1600720c */ /* 0x040fe40003f45270 */
[C---:B------:R-:W-:Y:S02]  /*13c0*/  ISETP.NE.AND P1, PT, R22.reuse, RZ, PT ;  /* 0x000000ff1600720c */ /* 0x040fe40003f25270 */
[----:B------:R-:W-:Y:S01]  /*13d0*/  LOP3.LUT R18, R7, 0x7fffff, RZ, 0xc0, !PT ;  /* 0x007fffff07127812 */ /* 0x000fe200078ec0ff */
[CCC-:B------:R-:W-:Y:S01]  /*13e0*/  FFMA.RP R7, R5.reuse, R19.reuse, R20.reuse ;  /* 0x0000001305077223 */ /* 0x1c0fe20000008014 */
[----:B------:R-:W-:Y:S01]  /*13f0*/  FFMA.RM R20, R5, R19, R20 ;  /* 0x0000001305147223 */ /* 0x000fe20000004014 */
[----:B------:R-:W-:Y:S02]  /*1400*/  IADD3 R5, PT, PT, R22, 0x20, RZ ;  /* 0x0000002016057810 */ /* 0x000fe40007ffe0ff */
[----:B------:R-:W-:-:S02]  /*1410*/  LOP3.LUT R18, R18, 0x800000, RZ, 0xfc, !PT ;  /* 0x0080000012127812 */ /* 0x000fc400078efcff */
[----:B------:R-:W-:Y:S02]  /*1420*/  IADD3 R19, PT, PT, -R22, RZ, RZ ;  /* 0x000000ff16137210 */ /* 0x000fe40007ffe1ff */
[----:B------:R-:W-:Y:S02]  /*1430*/  SHF.L.U32 R5, R18, R5, RZ ;  /* 0x0000000512057219 */ /* 0x000fe400000006ff */
[----:B------:R-:W-:Y:S02]  /*1440*/  FSETP.NEU.FTZ.AND P0, PT, R7, R20, PT ;  /* 0x000000140700720b */ /* 0x000fe40003f1d000 */
[----:B------:R-:W-:Y:S02]  /*1450*/  SEL R7, R19, RZ, P2 ;  /* 0x000000ff13077207 */ /* 0x000fe40001000000 */
[----:B------:R-:W-:Y:S02]  /*1460*/  ISETP.NE.AND P1, PT, R5, RZ, P1 ;  /* 0x000000ff0500720c */ /* 0x000fe40000f25270 */
[----:B------:R-:W-:-:S02]  /*1470*/  SHF.R.U32.HI R7, RZ, R7, R18 ;  /* 0x00000007ff077219 */ /* 0x000fc40000011612 */
[----:B------:R-:W-:Y:S02]  /*1480*/  PLOP3.LUT P0, PT, P0, P1, PT, 0xf8, 0x8f ;  /* 0x00000000008f781c */ /* 0x000fe40000703f70 */
[----:B------:R-:W-:Y:S02]  /*1490*/  SHF.R.U32.HI R18, RZ, 0x1, R7 ;  /* 0x00000001ff127819 */ /* 0x000fe40000011607 */
[----:B------:R-:W-:-:S04]  /*14a0*/  SEL R5, RZ, 0x1, !P0 ;  /* 0x00000001ff057807 */ /* 0x000fc80004000000 */
[----:B------:R-:W-:-:S04]  /*14b0*/  LOP3.LUT R20, R5, 0x1, R18, 0xf8, !PT ;  /* 0x0000000105147812 */ /* 0x000fc800078ef812 */
[----:B------:R-:W-:-:S04]  /*14c0*/  LOP3.LUT R7, R20, R7, RZ, 0xc0, !PT ;  /* 0x0000000714077212 */ /* 0x000fc800078ec0ff */
[----:B------:R-:W-:-:S04]  /*14d0*/  IADD3 R7, PT, PT, R18, R7, RZ ;  /* 0x0000000712077210 */ /* 0x000fc80007ffe0ff */
[----:B------:R-:W-:Y:S01]  /*14e0*/  LOP3.LUT R2, R7, R2, RZ, 0xfc, !PT ;  /* 0x0000000207027212 */ /* 0x000fe200078efcff */
[----:B------:R-:W-:Y:S06]  /*14f0*/  BRA `(.L_x_15) ;  /* 0x0000000000107947 */ /* 0x000fec0003800000 */
.L_x_14:
[----:B------:R-:W-:-:S04]  /*1500*/  LOP3.LUT R2, R2, 0x80000000, RZ, 0xc0, !PT ;  /* 0x8000000002027812 */ /* 0x000fc800078ec0ff */
[----:B------:R-:W-:Y:S01]  /*1510*/  LOP3.LUT R2, R2, 0x7f800000, RZ, 0xfc, !PT ;  /* 0x7f80000002027812 */ /* 0x000fe200078efcff */
[----:B------:R-:W-:Y:S06]  /*1520*/  BRA `(.L_x_15) ;  /* 0x0000000000047947 */ /* 0x000fec0003800000 */
.L_x_13:
[----:B------:R-:W-:-:S07]  /*1530*/  LEA R2, R21, R2, 0x17 ;  /* 0x0000000215027211 */ /* 0x000fce00078eb8ff */
.L_x_15:
[----:B------:R-:W-:Y:S05]  /*1540*/  BSYNC.RECONVERGENT B3 ;  /* 0x0000000000037941 */ /* 0x000fea0003800200 */
.L_x_12:
[----:B------:R-:W-:Y:S05]  /*1550*/  BRA `(.L_x_16) ;  /* 0x0000000000207947 */ /* 0x000fea0003800000 */
.L_x_11:
[----:B------:R-:W-:-:S04]  /*1560*/  LOP3.LUT R2, R5, 0x80000000, R2, 0x48, !PT ;  /* 0x8000000005027812 */ /* 0x000fc800078e4802 */
[----:B------:R-:W-:Y:S01]  /*1570*/  LOP3.LUT R2, R2, 0x7f800000, RZ, 0xfc, !PT ;  /* 0x7f80000002027812 */ /* 0x000fe200078efcff */
[----:B------:R-:W-:Y:S06]  /*1580*/  BRA `(.L_x_16) ;  /* 0x0000000000147947 */ /* 0x000fec0003800000 */
.L_x_10:
[----:B------:R-:W-:Y:S01]  /*1590*/  LOP3.LUT R2, R5, 0x80000000, R2, 0x48, !PT ;  /* 0x8000000005027812 */ /* 0x000fe200078e4802 */
[----:B------:R-:W-:Y:S06]  /*15a0*/  BRA `(.L_x_16) ;  /* 0x00000000000c7947 */ /* 0x000fec0003800000 */
.L_x_9:
[----:B------:R-:W0:Y:S01]  /*15b0*/  MUFU.RSQ R2, -QNAN ;  /* 0xffc0000000027908 */ /* 0x000e220000001400 */
[----:B------:R-:W-:Y:S05]  /*15c0*/  BRA `(.L_x_16) ;  /* 0x0000000000047947 */ /* 0x000fea0003800000 */
.L_x_8:
[----:B------:R-:W-:-:S07]  /*15d0*/  FADD.FTZ R2, R2, R5 ;  /* 0x0000000502027221 */ /* 0x000fce0000010000 */
.L_x_16:
[----:B------:R-:W-:Y:S05]  /*15e0*/  BSYNC.RECONVERGENT B2 ;  /* 0x0000000000027941 */ /* 0x000fea0003800200 */
.L_x_6:
[----:B------:R-:W-:-:S04]  /*15f0*/  HFMA2 R7, -RZ, RZ, 0, 0 ;  /* 0x00000000ff077431 */ /* 0x000fc800000001ff */
[----:B0-----:R-:W-:Y:S05]  /*1600*/  RET.REL.NODEC R6 `(lbm) ;  /* 0xffffffe8067c7950 */ /* 0x001fea0003c3ffff */
.L_x_17:
[----:B------:R-:W-:-:S00]  /*1610*/  BRA `(.L_x_17) ;  /* 0xfffffffc00fc7947 */ /* 0x000fc0000383ffff */
[----:B------:R-:W-:-:S00]  /*1620*/  NOP ;  /* 0x0000000000007918 */ /* 0x000fc00000000000 */
        /* <DEDUP_REMOVED lines=13> */
.L_x_18:


//--------------------- .nv.shared.reserved.0     --------------------------
	.section	.nv.shared.reserved.0,"aw",@nobits
	.weak		__nv_reservedSMEM_offset_0_alias
	.size		__nv_reservedSMEM_offset_0_alias, 0, 64
	.other		__nv_reservedSMEM_offset_0_alias,@"STO_CUDA_RESERVED_SHARED STV_DEFAULT"
__nv_reservedSMEM_offset_0_alias:
	.zero		0
	.zero		64


//--------------------- .nv.constant0.lbm         --------------------------
	.section	.nv.constant0.lbm,"a",@progbits
	.sectionflags	@""
	.align	4
.nv.constant0.lbm:
	.zero		924


//--------------------- SYMBOLS --------------------------

	.type		.nv.reservedSmem.offset0,@object
	.size		.nv.reservedSmem.offset0,0x4
